	.headerflags	@"EF_CUDA_TEXMODE_UNIFIED EF_CUDA_64BIT_ADDRESS EF_CUDA_ACCELERATORS EF_CUDA_SM90 EF_CUDA_VIRTUAL_SM(EF_CUDA_SM90)"
	.elftype	@"ET_EXEC"


//--------------------- .nv.info                  --------------------------
	.section	.nv.info,"",@"SHT_CUDA_INFO"
	.align	4


	//----- nvinfo : EIATTR_REGCOUNT
	.align		4
        /*0000*/ 	.byte	0x04, 0x2f
        /*0002*/ 	.short	(.L_2 - .L_1)
	.align		4
.L_1:
        /*0004*/ 	.word	index@(triton_poi_fused_add_tanh_11)
        /*0008*/ 	.word	0x0000002c


	//----- nvinfo : EIATTR_MIN_STACK_SIZE
	.align		4
.L_2:
        /*000c*/ 	.byte	0x04, 0x12
        /*000e*/ 	.short	(.L_4 - .L_3)
	.align		4
.L_3:
        /*0010*/ 	.word	index@(triton_poi_fused_add_tanh_11)
        /*0014*/ 	.word	0x00000000


	//----- nvinfo : EIATTR_FRAME_SIZE
	.align		4
.L_4:
        /*0018*/ 	.byte	0x04, 0x11
        /*001a*/ 	.short	(.L_6 - .L_5)
	.align		4
.L_5:
        /*001c*/ 	.word	index@(triton_poi_fused_add_tanh_11)
        /*0020*/ 	.word	0x00000000


	//----- nvinfo : EIATTR_MIN_STACK_SIZE
	.align		4
.L_6:
        /*0024*/ 	.byte	0x04, 0x12
        /*0026*/ 	.short	(.L_8 - .L_7)
	.align		4
.L_7:
        /*0028*/ 	.word	index@(triton_poi_fused_add_tanh_11)
        /*002c*/ 	.word	0x00000000
.L_8:


//--------------------- .nv.info.triton_poi_fused_add_tanh_11 --------------------------
	.section	.nv.info.triton_poi_fused_add_tanh_11,"",@"SHT_CUDA_INFO"
	.sectionflags	@""
	.align	4


	//----- nvinfo : EIATTR_CUDA_API_VERSION
	.align		4
        /*0000*/ 	.byte	0x04, 0x37
        /*0002*/ 	.short	(.L_10 - .L_9)
.L_9:
        /*0004*/ 	.word	0x0000007c


	//----- nvinfo : EIATTR_KPARAM_INFO
	.align		4
.L_10:
        /*0008*/ 	.byte	0x04, 0x17
        /*000a*/ 	.short	(.L_12 - .L_11)
.L_11:
        /*000c*/ 	.word	0x00000000
        /*0010*/ 	.short	0x0004
        /*0012*/ 	.short	0x001c
        /*0014*/ 	.byte	0x00, 0xf0, 0x11, 0x00


	//----- nvinfo : EIATTR_KPARAM_INFO
	.align		4
.L_12:
        /*0018*/ 	.byte	0x04, 0x17
        /*001a*/ 	.short	(.L_14 - .L_13)
.L_13:
        /*001c*/ 	.word	0x00000000
        /*0020*/ 	.short	0x0003
        /*0022*/ 	.short	0x0018
        /*0024*/ 	.byte	0x00, 0xf0, 0x11, 0x00


	//----- nvinfo : EIATTR_KPARAM_INFO
	.align		4
.L_14:
        /*0028*/ 	.byte	0x04, 0x17
        /*002a*/ 	.short	(.L_16 - .L_15)
.L_15:
        /*002c*/ 	.word	0x00000000
        /*0030*/ 	.short	0x0002
        /*0032*/ 	.short	0x0010
        /*0034*/ 	.byte	0x00, 0xf4, 0x21, 0x00


	//----- nvinfo : EIATTR_KPARAM_INFO
	.align		4
.L_16:
        /*0038*/ 	.byte	0x04, 0x17
        /*003a*/ 	.short	(.L_18 - .L_17)
.L_17:
        /*003c*/ 	.word	0x00000000
        /*0040*/ 	.short	0x0001
        /*0042*/ 	.short	0x0008
        /*0044*/ 	.byte	0x00, 0xf4, 0x21, 0x00


	//----- nvinfo : EIATTR_KPARAM_INFO
	.align		4
.L_18:
        /*0048*/ 	.byte	0x04, 0x17
        /*004a*/ 	.short	(.L_20 - .L_19)
.L_19:
        /*004c*/ 	.word	0x00000000
        /*0050*/ 	.short	0x0000
        /*0052*/ 	.short	0x0000
        /*0054*/ 	.byte	0x00, 0xf4, 0x21, 0x00


	//----- nvinfo : EIATTR_SPARSE_MMA_MASK
	.align		4
.L_20:
        /*0058*/ 	.byte	0x03, 0x50
        /*005a*/ 	.short	0x0000


	//----- nvinfo : EIATTR_MAXREG_COUNT
	.align		4
        /*005c*/ 	.byte	0x03, 0x1b
        /*005e*/ 	.short	0x00ff


	//----- nvinfo : EIATTR_EXIT_INSTR_OFFSETS
	.align		4
        /*0060*/ 	.byte	0x04, 0x1c
        /*0062*/ 	.short	(.L_22 - .L_21)


	//   ....[0]....
.L_21:
        /*0064*/ 	.word	0x00001f50


	//   ....[1]....
        /*0068*/ 	.word	0x00001fa0


	//----- nvinfo : EIATTR_REQNTID
	.align		4
.L_22:
        /*006c*/ 	.byte	0x04, 0x10
        /*006e*/ 	.short	(.L_24 - .L_23)
.L_23:
        /*0070*/ 	.word	0x00000100
        /*0074*/ 	.word	0x00000001
        /*0078*/ 	.word	0x00000001


	//----- nvinfo : EIATTR_CRS_STACK_SIZE
	.align		4
.L_24:
        /*007c*/ 	.byte	0x04, 0x1e
        /*007e*/ 	.short	(.L_26 - .L_25)
.L_25:
        /*0080*/ 	.word	0x00000000


	//----- nvinfo : EIATTR_CBANK_PARAM_SIZE
	.align		4
.L_26:
        /*0084*/ 	.byte	0x03, 0x19
        /*0086*/ 	.short	0x0020


	//----- nvinfo : EIATTR_PARAM_CBANK
	.align		4
        /*0088*/ 	.byte	0x04, 0x0a
        /*008a*/ 	.short	(.L_28 - .L_27)
	.align		4
.L_27:
        /*008c*/ 	.word	index@(.nv.constant0.triton_poi_fused_add_tanh_11)
        /*0090*/ 	.short	0x0210
        /*0092*/ 	.short	0x0020


	//----- nvinfo : EIATTR_SW_WAR
	.align		4
.L_28:
        /*0094*/ 	.byte	0x04, 0x36
        /*0096*/ 	.short	(.L_30 - .L_29)
.L_29:
        /*0098*/ 	.word	0x00000008
.L_30:


//--------------------- .nv.callgraph             --------------------------
	.section	.nv.callgraph,"",@"SHT_CUDA_CALLGRAPH"
	.align	4
	.sectionentsize	8
	.align		4
        /*0000*/ 	.word	0x00000000
	.align		4
        /*0004*/ 	.word	0xffffffff
	.align		4
        /*0008*/ 	.word	0x00000000
	.align		4
        /*000c*/ 	.word	0xfffffffe
	.align		4
        /*0010*/ 	.word	0x00000000
	.align		4
        /*0014*/ 	.word	0xfffffffd
	.align		4
        /*0018*/ 	.word	0x00000000
	.align		4
        /*001c*/ 	.word	0xfffffffc


//--------------------- .nv.constant4             --------------------------
	.section	.nv.constant4,"a",@progbits
	.align	8
	.align		8
.nv.constant4:
        /*0000*/ 	.dword	_$_str


//--------------------- .text.triton_poi_fused_add_tanh_11 --------------------------
	.section	.text.triton_poi_fused_add_tanh_11,"ax",@progbits
	.sectionflags	@"SHF_BARRIERS=1"
	.align	128
        .global         triton_poi_fused_add_tanh_11
        .type           triton_poi_fused_add_tanh_11,@function
        .size           triton_poi_fused_add_tanh_11,(.L_x_46 - triton_poi_fused_add_tanh_11)
        .other          triton_poi_fused_add_tanh_11,@"STO_CUDA_ENTRY STV_DEFAULT"
triton_poi_fused_add_tanh_11:
.text.triton_poi_fused_add_tanh_11:
[----:B------:R-:W0:Y:S01]  /*0000*/  LDC R1, c[0x0][0x28] ;  /* 0x00000a00ff017b82 */ /* 0x000e220000000800 */
[----:B------:R-:W1:Y:S07]  /*0010*/  S2R R0, SR_TID.X ;  /* 0x0000000000007919 */ /* 0x000e6e0000002100 */
[----:B------:R-:W2:Y:S01]  /*0020*/  LDC.64 R16, c[0x0][0x210] ;  /* 0x00008400ff107b82 */ /* 0x000ea20000000a00 */
[----:B------:R-:W-:Y:S02]  /*0030*/  CS2R R28, SRZ ;  /* 0x00000000001c7805 */ /* 0x000fe4000001ff00 */
[----:B------:R-:W-:Y:S01]  /*0040*/  CS2R R30, SRZ ;  /* 0x00000000001e7805 */ /* 0x000fe2000001ff00 */
[----:B------:R-:W3:Y:S01]  /*0050*/  S2R R3, SR_CTAID.X ;  /* 0x0000000000037919 */ /* 0x000ee20000002500 */
[----:B------:R-:W-:-:S02]  /*0060*/  CS2R R32, SRZ ;  /* 0x0000000000207805 */ /* 0x000fc4000001ff00 */
[----:B------:R-:W-:Y:S01]  /*0070*/  CS2R R34, SRZ ;  /* 0x0000000000227805 */ /* 0x000fe2000001ff00 */
[----:B------:R-:W-:Y:S01]  /*0080*/  ULDC.64 UR6, c[0x0][0x208] ;  /* 0x0000820000067ab9 */ /* 0x000fe20000000a00 */
[----:B------:R-:W4:Y:S01]  /*0090*/  S2R R37, SR_CTAID.Y ;  /* 0x0000000000257919 */ /* 0x000f220000002600 */
[----:B------:R-:W5:Y:S01]  /*00a0*/  LDC.64 R38, c[0x0][0x218] ;  /* 0x00008600ff267b82 */ /* 0x000f620000000a00 */
[----:B-1----:R-:W-:Y:S02]  /*00b0*/  SHF.R.U32.HI R2, RZ, 0x4, R0 ;  /* 0x00000004ff027819 */ /* 0x002fe40000011600 */
[----:B------:R-:W-:Y:S02]  /*00c0*/  SHF.L.U32 R0, R0, 0x2, RZ ;  /* 0x0000000200007819 */ /* 0x000fe400000006ff */
[----:B---3--:R-:W-:Y:S02]  /*00d0*/  SHF.L.U32 R3, R3, 0x6, RZ ;  /* 0x0000000603037819 */ /* 0x008fe400000006ff */
[----:B------:R-:W-:-:S02]  /*00e0*/  SGXT.U32 R2, R2, 0x4 ;  /* 0x000000040202781a */ /* 0x000fc40000000000 */
[----:B----4-:R-:W-:Y:S02]  /*00f0*/  SHF.L.U32 R37, R37, 0x6, RZ ;  /* 0x0000000625257819 */ /* 0x010fe400000006ff */
[----:B------:R-:W-:Y:S02]  /*0100*/  LOP3.LUT R21, R3, 0x3c, R0, 0xf8, !PT ;  /* 0x0000003c03157812 */ /* 0x000fe400078ef800 */
[----:B------:R-:W-:Y:S02]  /*0110*/  LOP3.LUT R4, R37, R2, RZ, 0xfc, !PT ;  /* 0x0000000225047212 */ /* 0x000fe400078efcff */
[----:B------:R-:W-:Y:S02]  /*0120*/  ISETP.GE.AND P1, PT, R21, 0x100, PT ;  /* 0x000001001500780c */ /* 0x000fe40003f26270 */
[----:B------:R-:W-:-:S05]  /*0130*/  LEA R7, R4, R21, 0x8 ;  /* 0x0000001504077211 */ /* 0x000fca00078e40ff */
[----:B--2---:R-:W-:-:S04]  /*0140*/  IMAD.WIDE R4, R7, 0x4, R16 ;  /* 0x0000000407047825 */ /* 0x004fc800078e0210 */
[----:B0----5:R-:W-:Y:S02]  /*0150*/  IMAD.WIDE R6, R7, 0x4, R38 ;  /* 0x0000000407067825 */ /* 0x021fe400078e0226 */
[----:B------:R-:W2:Y:S04]  /*0160*/  @!P1 LDG.E.EL.128 R28, desc[UR6][R4.64] ;  /* 0x00000006041c9981 */ /* 0x000ea8000c2e1d00 */
[----:B------:R-:W2:Y:S01]  /*0170*/  @!P1 LDG.E.EL.128 R32, desc[UR6][R6.64] ;  /* 0x0000000606209981 */ /* 0x000ea2000c2e1d00 */
[----:B------:R-:W-:Y:S01]  /*0180*/  CS2R R14, SRZ ;  /* 0x00000000000e7805 */ /* 0x000fe2000001ff00 */
[----:B--2---:R-:W-:-:S04]  /*0190*/  FADD R32, R32, R28 ;  /* 0x0000001c20207221 */ /* 0x004fc80000000000 */
[----:B------:R-:W-:-:S05]  /*01a0*/  FADD.FTZ R11, |R32|, -RZ ;  /* 0x800000ff200b7221 */ /* 0x000fca0000010200 */
[----:B------:R-:W-:-:S13]  /*01b0*/  FSETP.GE.AND P2, PT, R11, 0.60000002384185791016, PT ;  /* 0x3f19999a0b00780b */ /* 0x000fda0003f46000 */
[C---:B------:R-:W-:Y:S01]  /*01c0*/  @P2 FMUL R8, R11.reuse, 2.8853900432586669922 ;  /* 0x4038aa3b0b082820 */ /* 0x040fe20000400000 */
[----:B------:R-:W-:Y:S01]  /*01d0*/  @!P2 MOV R12, 0x3c80f082 ;  /* 0x3c80f082000ca802 */ /* 0x000fe20000000f00 */
[----:B------:R-:W-:Y:S01]  /*01e0*/  @!P2 FMUL R9, R32, R32 ;  /* 0x000000202009a220 */ /* 0x000fe20000400000 */
[----:B------:R-:W-:Y:S02]  /*01f0*/  @P2 MOV R7, 0x3f800000 ;  /* 0x3f80000000072802 */ /* 0x000fe40000000f00 */
[----:B------:R-:W-:Y:S01]  /*0200*/  @P2 FSETP.GE.AND P0, PT, R11, 9.010913848876953125, PT ;  /* 0x41102cb40b00280b */ /* 0x000fe20003f06000 */
[----:B------:R-:W0:Y:S01]  /*0210*/  @P2 MUFU.EX2 R8, R8 ;  /* 0x0000000800082308 */ /* 0x000e220000000800 */
[----:B------:R-:W-:-:S04]  /*0220*/  @!P2 FFMA.FTZ R4, R9, R12, -0.052303962409496307373 ;  /* 0xbd563cae0904a423 */ /* 0x000fc8000001000c */
[----:B------:R-:W-:-:S04]  /*0230*/  @!P2 FFMA.FTZ R4, R9, R4, 0.1331529766321182251 ;  /* 0x3e0859410904a423 */ /* 0x000fc80000010004 */
[----:B------:R-:W-:-:S04]  /*0240*/  @!P2 FFMA.FTZ R4, R9, R4, -0.33332768082618713379 ;  /* 0xbeaaa9ed0904a423 */ /* 0x000fc80000010004 */
[----:B------:R-:W-:Y:S01]  /*0250*/  @!P2 FFMA.FTZ R9, R9, R4, RZ ;  /* 0x000000040909a223 */ /* 0x000fe200000100ff */
[----:B------:R-:W-:Y:S01]  /*0260*/  CS2R R4, SRZ ;  /* 0x0000000000047805 */ /* 0x000fe2000001ff00 */
[----:B0-----:R-:W-:Y:S01]  /*0270*/  @P2 FADD R10, R8, 1 ;  /* 0x3f800000080a2421 */ /* 0x001fe20000000000 */
[----:B------:R-:W-:-:S04]  /*0280*/  LOP3.LUT R8, R37, 0x10, R2, 0xfe, !PT ;  /* 0x0000001025087812 */ /* 0x000fc800078efe02 */
[----:B------:R-:W-:Y:S01]  /*0290*/  LEA R27, R8, R21, 0x8 ;  /* 0x00000015081b7211 */ /* 0x000fe200078e40ff */
[----:B------:R-:W0:Y:S01]  /*02a0*/  @P2 MUFU.RCP R10, R10 ;  /* 0x0000000a000a2308 */ /* 0x000e220000001000 */
[----:B------:R-:W-:-:S03]  /*02b0*/  LOP3.LUT R8, R37, 0x20, R2, 0xfe, !PT ;  /* 0x0000002025087812 */ /* 0x000fc600078efe02 */
[----:B------:R-:W-:Y:S01]  /*02c0*/  IMAD.WIDE R18, R27, 0x4, R16 ;  /* 0x000000041b127825 */ /* 0x000fe200078e0210 */
[----:B------:R-:W-:-:S03]  /*02d0*/  LEA R41, R8, R21, 0x8 ;  /* 0x0000001508297211 */ /* 0x000fc600078e40ff */
[----:B0-----:R-:W-:Y:S01]  /*02e0*/  @P2 FFMA.FTZ R7, R10, -2, R7 ;  /* 0xc00000000a072823 */ /* 0x001fe20000010007 */
[----:B------:R-:W-:-:S04]  /*02f0*/  LOP3.LUT R10, R37, 0x30, R2, 0xfe, !PT ;  /* 0x00000030250a7812 */ /* 0x000fc800078efe02 */
[----:B------:R-:W-:Y:S02]  /*0300*/  @P2 FSEL R11, R7, 1, !P0 ;  /* 0x3f800000070b2808 */ /* 0x000fe40004000000 */
[----:B------:R-:W-:Y:S02]  /*0310*/  CS2R R6, SRZ ;  /* 0x0000000000067805 */ /* 0x000fe4000001ff00 */
[----:B------:R-:W-:Y:S01]  /*0320*/  LEA R21, R10, R21, 0x8 ;  /* 0x000000150a157211 */ /* 0x000fe200078e40ff */
[----:B------:R-:W-:Y:S01]  /*0330*/  IMAD.WIDE R22, R41, 0x4, R16 ;  /* 0x0000000429167825 */ /* 0x000fe200078e0210 */
[----:B------:R-:W-:-:S03]  /*0340*/  @P2 LOP3.LUT R28, R11, 0x80000000, R32, 0xf8, !PT ;  /* 0x800000000b1c2812 */ /* 0x000fc600078ef820 */
[----:B------:R-:W-:Y:S01]  /*0350*/  @!P2 FFMA.FTZ R28, R32, R9, R32 ;  /* 0x00000009201ca223 */ /* 0x000fe20000010020 */
[----:B------:R-:W-:Y:S01]  /*0360*/  CS2R R8, SRZ ;  /* 0x0000000000087805 */ /* 0x000fe2000001ff00 */
[----:B------:R0:W5:Y:S01]  /*0370*/  @!P1 LDG.E.EL.128 R4, desc[UR6][R18.64] ;  /* 0x0000000612049981 */ /* 0x000162000c2e1d00 */
[----:B------:R-:W-:Y:S01]  /*0380*/  IMAD.WIDE R24, R21, 0x4, R16 ;  /* 0x0000000415187825 */ /* 0x000fe200078e0210 */
[----:B------:R-:W-:Y:S02]  /*0390*/  CS2R R10, SRZ ;  /* 0x00000000000a7805 */ /* 0x000fe4000001ff00 */
[----:B------:R-:W-:Y:S02]  /*03a0*/  CS2R R12, SRZ ;  /* 0x00000000000c7805 */ /* 0x000fe4000001ff00 */
[----:B------:R-:W-:Y:S01]  /*03b0*/  CS2R R16, SRZ ;  /* 0x0000000000107805 */ /* 0x000fe2000001ff00 */
[----:B------:R-:W-:Y:S01]  /*03c0*/  IMAD.WIDE R26, R27, 0x4, R38 ;  /* 0x000000041b1a7825 */ /* 0x000fe200078e0226 */
[----:B------:R1:W5:Y:S01]  /*03d0*/  @!P1 LDG.E.EL.128 R8, desc[UR6][R22.64] ;  /* 0x0000000616089981 */ /* 0x000362000c2e1d00 */
[----:B0-----:R-:W-:-:S02]  /*03e0*/  CS2R R18, SRZ ;  /* 0x0000000000127805 */ /* 0x001fc4000001ff00 */
[--C-:B------:R-:W-:Y:S01]  /*03f0*/  IMAD.WIDE R40, R41, 0x4, R38.reuse ;  /* 0x0000000429287825 */ /* 0x100fe200078e0226 */
[----:B------:R0:W5:Y:S03]  /*0400*/  @!P1 LDG.E.EL.128 R12, desc[UR6][R24.64] ;  /* 0x00000006180c9981 */ /* 0x000166000c2e1d00 */
[----:B------:R-:W-:Y:S01]  /*0410*/  IMAD.WIDE R38, R21, 0x4, R38 ;  /* 0x0000000415267825 */ /* 0x000fe200078e0226 */
[----:B------:R2:W5:Y:S01]  /*0420*/  @!P1 LDG.E.EL.128 R16, desc[UR6][R26.64] ;  /* 0x000000061a109981 */ /* 0x000562000c2e1d00 */
[----:B------:R-:W-:Y:S02]  /*0430*/  CS2R R20, SRZ ;  /* 0x0000000000147805 */ /* 0x000fe4000001ff00 */
[----:B-1----:R-:W-:Y:S01]  /*0440*/  CS2R R22, SRZ ;  /* 0x0000000000167805 */ /* 0x002fe2000001ff00 */
[----:B------:R-:W-:Y:S01]  /*0450*/  FADD R29, R33, R29 ;  /* 0x0000001d211d7221 */ /* 0x000fe20000000000 */
[----:B0-----:R-:W-:-:S04]  /*0460*/  CS2R R24, SRZ ;  /* 0x0000000000187805 */ /* 0x001fc8000001ff00 */
[----:B------:R0:W5:Y:S01]  /*0470*/  @!P1 LDG.E.EL.128 R20, desc[UR6][R40.64] ;  /* 0x0000000628149981 */ /* 0x000162000c2e1d00 */
[----:B------:R-:W-:Y:S01]  /*0480*/  FADD R34, R34, R30 ;  /* 0x0000001e22227221 */ /* 0x000fe20000000000 */
[----:B--2---:R-:W-:-:S06]  /*0490*/  CS2R R26, SRZ ;  /* 0x00000000001a7805 */ /* 0x004fcc000001ff00 */
[----:B------:R0:W5:Y:S01]  /*04a0*/  @!P1 LDG.E.EL.128 R24, desc[UR6][R38.64] ;  /* 0x0000000626189981 */ /* 0x000162000c2e1d00 */
[----:B------:R-:W-:Y:S01]  /*04b0*/  FADD.FTZ R30, |R29|, -RZ ;  /* 0x800000ff1d1e7221 */ /* 0x000fe20000010200 */
[----:B------:R-:W-:Y:S04]  /*04c0*/  BSSY B0, `(.L_x_0) ;  /* 0x0000014000007945 */ /* 0x000fe80003800000 */
[----:B------:R-:W-:-:S13]  /*04d0*/  FSETP.GE.AND P0, PT, R30, 0.60000002384185791016, PT ;  /* 0x3f19999a1e00780b */ /* 0x000fda0003f06000 */
[----:B0-----:R-:W-:Y:S05]  /*04e0*/  @!P0 BRA `(.L_x_1) ;  /* 0x0000000000288947 */ /* 0x001fea0003800000 */
[C---:B------:R-:W-:Y:S01]  /*04f0*/  FMUL R32, R30.reuse, 2.8853900432586669922 ;  /* 0x4038aa3b1e207820 */ /* 0x040fe20000400000 */
[----:B------:R-:W-:Y:S01]  /*0500*/  HFMA2.MMA R36, -RZ, RZ, 1.875, 0 ;  /* 0x3f800000ff247435 */ /* 0x000fe200000001ff */
[----:B------:R-:W-:-:S04]  /*0510*/  FSETP.GE.AND P0, PT, R30, 9.010913848876953125, PT ;  /* 0x41102cb41e00780b */ /* 0x000fc80003f06000 */
[----:B------:R-:W0:Y:S02]  /*0520*/  MUFU.EX2 R32, R32 ;  /* 0x0000002000207308 */ /* 0x000e240000000800 */
[----:B0-----:R-:W-:-:S06]  /*0530*/  FADD R33, R32, 1 ;  /* 0x3f80000020217421 */ /* 0x001fcc0000000000 */
[----:B------:R-:W0:Y:S02]  /*0540*/  MUFU.RCP R33, R33 ;  /* 0x0000002100217308 */ /* 0x000e240000001000 */
[----:B0-----:R-:W-:-:S05]  /*0550*/  FFMA.FTZ R36, R33, -2, R36 ;  /* 0xc000000021247823 */ /* 0x001fca0000010024 */
[----:B------:R-:W-:-:S04]  /*0560*/  FSEL R36, R36, 1, !P0 ;  /* 0x3f80000024247808 */ /* 0x000fc80004000000 */
[----:B------:R-:W-:Y:S01]  /*0570*/  LOP3.LUT R30, R36, 0x80000000, R29, 0xf8, !PT ;  /* 0x80000000241e7812 */ /* 0x000fe200078ef81d */
[----:B------:R-:W-:Y:S06]  /*0580*/  BRA `(.L_x_2) ;  /* 0x00000000001c7947 */ /* 0x000fec0003800000 */
.L_x_1:
[----:B------:R-:W-:Y:S01]  /*0590*/  MOV R30, 0x3c80f082 ;  /* 0x3c80f082001e7802 */ /* 0x000fe20000000f00 */
[----:B------:R-:W-:-:S04]  /*05a0*/  FMUL R33, R29, R29 ;  /* 0x0000001d1d217220 */ /* 0x000fc80000400000 */
[----:B------:R-:W-:-:S04]  /*05b0*/  FFMA.FTZ R30, R33, R30, -0.052303962409496307373 ;  /* 0xbd563cae211e7423 */ /* 0x000fc8000001001e */
[----:B------:R-:W-:-:S04]  /*05c0*/  FFMA.FTZ R30, R33, R30, 0.1331529766321182251 ;  /* 0x3e085941211e7423 */ /* 0x000fc8000001001e */
[----:B------:R-:W-:-:S04]  /*05d0*/  FFMA.FTZ R30, R33, R30, -0.33332768082618713379 ;  /* 0xbeaaa9ed211e7423 */ /* 0x000fc8000001001e */
[----:B------:R-:W-:-:S04]  /*05e0*/  FFMA.FTZ R30, R33, R30, RZ ;  /* 0x0000001e211e7223 */ /* 0x000fc800000100ff */
[----:B------:R-:W-:-:S07]  /*05f0*/  FFMA.FTZ R30, R29, R30, R29 ;  /* 0x0000001e1d1e7223 */ /* 0x000fce000001001d */
.L_x_2:
[----:B------:R-:W-:Y:S05]  /*0600*/  BSYNC B0 ;  /* 0x0000000000007941 */ /* 0x000fea0003800000 */
.L_x_0:
[----:B------:R-:W-:Y:S01]  /*0610*/  FADD.FTZ R32, |R34|, -RZ ;  /* 0x800000ff22207221 */ /* 0x000fe20000010200 */
[----:B------:R-:W-:Y:S01]  /*0620*/  BSSY B0, `(.L_x_3) ;  /* 0x0000015000007945 */ /* 0x000fe20003800000 */
[----:B------:R-:W-:-:S03]  /*0630*/  FADD R31, R35, R31 ;  /* 0x0000001f231f7221 */ /* 0x000fc60000000000 */
[----:B------:R-:W-:-:S13]  /*0640*/  FSETP.GE.AND P0, PT, R32, 0.60000002384185791016, PT ;  /* 0x3f19999a2000780b */ /* 0x000fda0003f06000 */
[----:B------:R-:W-:Y:S05]  /*0650*/  @!P0 BRA `(.L_x_4) ;  /* 0x0000000000288947 */ /* 0x000fea0003800000 */
        /* <DEDUP_REMOVED lines=10> */
.L_x_4:
[----:B------:R-:W-:Y:S01]  /*0700*/  MOV R29, 0x3c80f082 ;  /* 0x3c80f082001d7802 */ /* 0x000fe20000000f00 */
[----:B------:R-:W-:-:S04]  /*0710*/  FMUL R32, R34, R34 ;  /* 0x0000002222207220 */ /* 0x000fc80000400000 */
[----:B------:R-:W-:-:S04]  /*0720*/  FFMA.FTZ R29, R32, R29, -0.052303962409496307373 ;  /* 0xbd563cae201d7423 */ /* 0x000fc8000001001d */
[----:B------:R-:W-:-:S04]  /*0730*/  FFMA.FTZ R29, R32, R29, 0.1331529766321182251 ;  /* 0x3e085941201d7423 */ /* 0x000fc8000001001d */
[----:B------:R-:W-:-:S04]  /*0740*/  FFMA.FTZ R29, R32, R29, -0.33332768082618713379 ;  /* 0xbeaaa9ed201d7423 */ /* 0x000fc8000001001d */
[----:B------:R-:W-:-:S04]  /*0750*/  FFMA.FTZ R29, R32, R29, RZ ;  /* 0x0000001d201d7223 */ /* 0x000fc800000100ff */
[----:B------:R-:W-:-:S07]  /*0760*/  FFMA.FTZ R34, R34, R29, R34 ;  /* 0x0000001d22227223 */ /* 0x000fce0000010022 */
.L_x_5:
[----:B------:R-:W-:Y:S05]  /*0770*/  BSYNC B0 ;  /* 0x0000000000007941 */ /* 0x000fea0003800000 */
.L_x_3:
[----:B------:R-:W-:Y:S01]  /*0780*/  FADD.FTZ R33, |R31|, -RZ ;  /* 0x800000ff1f217221 */ /* 0x000fe20000010200 */
[----:B------:R-:W-:Y:S01]  /*0790*/  BSSY B0, `(.L_x_6) ;  /* 0x0000015000007945 */ /* 0x000fe20003800000 */
[----:B-----5:R-:W-:-:S03]  /*07a0*/  FADD R29, R16, R4 ;  /* 0x00000004101d7221 */ /* 0x020fc60000000000 */
        /* <DEDUP_REMOVED lines=12> */
.L_x_7:
[----:B------:R-:W-:Y:S01]  /*0870*/  MOV R4, 0x3c80f082 ;  /* 0x3c80f08200047802 */ /* 0x000fe20000000f00 */
[----:B------:R-:W-:-:S04]  /*0880*/  FMUL R33, R31, R31 ;  /* 0x0000001f1f217220 */ /* 0x000fc80000400000 */
[----:B------:R-:W-:-:S04]  /*0890*/  FFMA.FTZ R4, R33, R4, -0.052303962409496307373 ;  /* 0xbd563cae21047423 */ /* 0x000fc80000010004 */
[----:B------:R-:W-:-:S04]  /*08a0*/  FFMA.FTZ R4, R33, R4, 0.1331529766321182251 ;  /* 0x3e08594121047423 */ /* 0x000fc80000010004 */
[----:B------:R-:W-:-:S04]  /*08b0*/  FFMA.FTZ R4, R33, R4, -0.33332768082618713379 ;  /* 0xbeaaa9ed21047423 */ /* 0x000fc80000010004 */
[----:B------:R-:W-:-:S04]  /*08c0*/  FFMA.FTZ R4, R33, R4, RZ ;  /* 0x0000000421047223 */ /* 0x000fc800000100ff */
[----:B------:R-:W-:-:S07]  /*08d0*/  FFMA.FTZ R16, R31, R4, R31 ;  /* 0x000000041f107223 */ /* 0x000fce000001001f */
.L_x_8:
[----:B------:R-:W-:Y:S05]  /*08e0*/  BSYNC B0 ;  /* 0x0000000000007941 */ /* 0x000fea0003800000 */
.L_x_6:
        /* <DEDUP_REMOVED lines=15> */
.L_x_10:
[----:B------:R-:W-:Y:S01]  /*09e0*/  MOV R4, 0x3c80f082 ;  /* 0x3c80f08200047802 */ /* 0x000fe20000000f00 */
[----:B------:R-:W-:-:S04]  /*09f0*/  FMUL R5, R29, R29 ;  /* 0x0000001d1d057220 */ /* 0x000fc80000400000 */
[----:B------:R-:W-:-:S04]  /*0a00*/  FFMA.FTZ R4, R5, R4, -0.052303962409496307373 ;  /* 0xbd563cae05047423 */ /* 0x000fc80000010004 */
[----:B------:R-:W-:-:S04]  /*0a10*/  FFMA.FTZ R4, R5, R4, 0.1331529766321182251 ;  /* 0x3e08594105047423 */ /* 0x000fc80000010004 */
[----:B------:R-:W-:-:S04]  /*0a20*/  FFMA.FTZ R4, R5, R4, -0.33332768082618713379 ;  /* 0xbeaaa9ed05047423 */ /* 0x000fc80000010004 */
[----:B------:R-:W-:-:S04]  /*0a30*/  FFMA.FTZ R4, R5, R4, RZ ;  /* 0x0000000405047223 */ /* 0x000fc800000100ff */
[----:B------:R-:W-:-:S07]  /*0a40*/  FFMA.FTZ R5, R29, R4, R29 ;  /* 0x000000041d057223 */ /* 0x000fce000001001d */
.L_x_11:
[----:B------:R-:W-:Y:S05]  /*0a50*/  BSYNC B0 ;  /* 0x0000000000007941 */ /* 0x000fea0003800000 */
.L_x_9:
        /* <DEDUP_REMOVED lines=15> */
.L_x_13:
[----:B------:R-:W-:Y:S01]  /*0b50*/  MOV R4, 0x3c80f082 ;  /* 0x3c80f08200047802 */ /* 0x000fe20000000f00 */
[----:B------:R-:W-:-:S04]  /*0b60*/  FMUL R29, R17, R17 ;  /* 0x00000011111d7220 */ /* 0x000fc80000400000 */
[----:B------:R-:W-:-:S04]  /*0b70*/  FFMA.FTZ R4, R29, R4, -0.052303962409496307373 ;  /* 0xbd563cae1d047423 */ /* 0x000fc80000010004 */
[----:B------:R-:W-:-:S04]  /*0b80*/  FFMA.FTZ R4, R29, R4, 0.1331529766321182251 ;  /* 0x3e0859411d047423 */ /* 0x000fc80000010004 */
[----:B------:R-:W-:-:S04]  /*0b90*/  FFMA.FTZ R4, R29, R4, -0.33332768082618713379 ;  /* 0xbeaaa9ed1d047423 */ /* 0x000fc80000010004 */
[----:B------:R-:W-:-:S04]  /*0ba0*/  FFMA.FTZ R4, R29, R4, RZ ;  /* 0x000000041d047223 */ /* 0x000fc800000100ff */
[----:B------:R-:W-:-:S07]  /*0bb0*/  FFMA.FTZ R6, R17, R4, R17 ;  /* 0x0000000411067223 */ /* 0x000fce0000010011 */
.L_x_14:
[----:B------:R-:W-:Y:S05]  /*0bc0*/  BSYNC B0 ;  /* 0x0000000000007941 */ /* 0x000fea0003800000 */
.L_x_12:
        /* <DEDUP_REMOVED lines=15> */
.L_x_16:
[----:B------:R-:W-:Y:S01]  /*0cc0*/  MOV R4, 0x3c80f082 ;  /* 0x3c80f08200047802 */ /* 0x000fe20000000f00 */
[----:B------:R-:W-:-:S04]  /*0cd0*/  FMUL R7, R18, R18 ;  /* 0x0000001212077220 */ /* 0x000fc80000400000 */
[----:B------:R-:W-:-:S04]  /*0ce0*/  FFMA.FTZ R4, R7, R4, -0.052303962409496307373 ;  /* 0xbd563cae07047423 */ /* 0x000fc80000010004 */
[----:B------:R-:W-:-:S04]  /*0cf0*/  FFMA.FTZ R4, R7, R4, 0.1331529766321182251 ;  /* 0x3e08594107047423 */ /* 0x000fc80000010004 */
[----:B------:R-:W-:-:S04]  /*0d00*/  FFMA.FTZ R4, R7, R4, -0.33332768082618713379 ;  /* 0xbeaaa9ed07047423 */ /* 0x000fc80000010004 */
[----:B------:R-:W-:-:S04]  /*0d10*/  FFMA.FTZ R7, R7, R4, RZ ;  /* 0x0000000407077223 */ /* 0x000fc800000100ff */
[----:B------:R-:W-:-:S07]  /*0d20*/  FFMA.FTZ R7, R18, R7, R18 ;  /* 0x0000000712077223 */ /* 0x000fce0000010012 */
.L_x_17:
[----:B------:R-:W-:Y:S05]  /*0d30*/  BSYNC B0 ;  /* 0x0000000000007941 */ /* 0x000fea0003800000 */
.L_x_15:
        /* <DEDUP_REMOVED lines=15> */
.L_x_19:
[----:B------:R-:W-:Y:S01]  /*0e30*/  MOV R4, 0x3c80f082 ;  /* 0x3c80f08200047802 */ /* 0x000fe20000000f00 */
[----:B------:R-:W-:-:S04]  /*0e40*/  FMUL R17, R19, R19 ;  /* 0x0000001313117220 */ /* 0x000fc80000400000 */
[----:B------:R-:W-:-:S04]  /*0e50*/  FFMA.FTZ R4, R17, R4, -0.052303962409496307373 ;  /* 0xbd563cae11047423 */ /* 0x000fc80000010004 */
[----:B------:R-:W-:-:S04]  /*0e60*/  FFMA.FTZ R4, R17, R4, 0.1331529766321182251 ;  /* 0x3e08594111047423 */ /* 0x000fc80000010004 */
[----:B------:R-:W-:-:S04]  /*0e70*/  FFMA.FTZ R4, R17, R4, -0.33332768082618713379 ;  /* 0xbeaaa9ed11047423 */ /* 0x000fc80000010004 */
[----:B------:R-:W-:-:S04]  /*0e80*/  FFMA.FTZ R4, R17, R4, RZ ;  /* 0x0000000411047223 */ /* 0x000fc800000100ff */
[----:B------:R-:W-:-:S07]  /*0e90*/  FFMA.FTZ R8, R19, R4, R19 ;  /* 0x0000000413087223 */ /* 0x000fce0000010013 */
.L_x_20:
[----:B------:R-:W-:Y:S05]  /*0ea0*/  BSYNC B0 ;  /* 0x0000000000007941 */ /* 0x000fea0003800000 */
.L_x_18:
        /* <DEDUP_REMOVED lines=15> */
.L_x_22:
[----:B------:R-:W-:Y:S01]  /*0fa0*/  MOV R4, 0x3c80f082 ;  /* 0x3c80f08200047802 */ /* 0x000fe20000000f00 */
[----:B------:R-:W-:-:S04]  /*0fb0*/  FMUL R9, R20, R20 ;  /* 0x0000001414097220 */ /* 0x000fc80000400000 */
[----:B------:R-:W-:-:S04]  /*0fc0*/  FFMA.FTZ R4, R9, R4, -0.052303962409496307373 ;  /* 0xbd563cae09047423 */ /* 0x000fc80000010004 */
[----:B------:R-:W-:-:S04]  /*0fd0*/  FFMA.FTZ R4, R9, R4, 0.1331529766321182251 ;  /* 0x3e08594109047423 */ /* 0x000fc80000010004 */
[----:B------:R-:W-:-:S04]  /*0fe0*/  FFMA.FTZ R4, R9, R4, -0.33332768082618713379 ;  /* 0xbeaaa9ed09047423 */ /* 0x000fc80000010004 */
[----:B------:R-:W-:-:S04]  /*0ff0*/  FFMA.FTZ R9, R9, R4, RZ ;  /* 0x0000000409097223 */ /* 0x000fc800000100ff */
[----:B------:R-:W-:-:S07]  /*1000*/  FFMA.FTZ R9, R20, R9, R20 ;  /* 0x0000000914097223 */ /* 0x000fce0000010014 */
.L_x_23:
[----:B------:R-:W-:Y:S05]  /*1010*/  BSYNC B0 ;  /* 0x0000000000007941 */ /* 0x000fea0003800000 */
.L_x_21:
        /* <DEDUP_REMOVED lines=15> */
.L_x_25:
[----:B------:R-:W-:Y:S01]  /*1110*/  MOV R4, 0x3c80f082 ;  /* 0x3c80f08200047802 */ /* 0x000fe20000000f00 */
[----:B------:R-:W-:-:S04]  /*1120*/  FMUL R17, R21, R21 ;  /* 0x0000001515117220 */ /* 0x000fc80000400000 */
[----:B------:R-:W-:-:S04]  /*1130*/  FFMA.FTZ R4, R17, R4, -0.052303962409496307373 ;  /* 0xbd563cae11047423 */ /* 0x000fc80000010004 */
[----:B------:R-:W-:-:S04]  /*1140*/  FFMA.FTZ R4, R17, R4, 0.1331529766321182251 ;  /* 0x3e08594111047423 */ /* 0x000fc80000010004 */
[----:B------:R-:W-:-:S04]  /*1150*/  FFMA.FTZ R4, R17, R4, -0.33332768082618713379 ;  /* 0xbeaaa9ed11047423 */ /* 0x000fc80000010004 */
[----:B------:R-:W-:-:S04]  /*1160*/  FFMA.FTZ R4, R17, R4, RZ ;  /* 0x0000000411047223 */ /* 0x000fc800000100ff */
[----:B------:R-:W-:-:S07]  /*1170*/  FFMA.FTZ R10, R21, R4, R21 ;  /* 0x00000004150a7223 */ /* 0x000fce0000010015 */
.L_x_26:
[----:B------:R-:W-:Y:S05]  /*1180*/  BSYNC B0 ;  /* 0x0000000000007941 */ /* 0x000fea0003800000 */
.L_x_24:
        /* <DEDUP_REMOVED lines=15> */
.L_x_28:
[----:B------:R-:W-:Y:S01]  /*1280*/  MOV R4, 0x3c80f082 ;  /* 0x3c80f08200047802 */ /* 0x000fe20000000f00 */
[----:B------:R-:W-:-:S04]  /*1290*/  FMUL R11, R22, R22 ;  /* 0x00000016160b7220 */ /* 0x000fc80000400000 */
[----:B------:R-:W-:-:S04]  /*12a0*/  FFMA.FTZ R4, R11, R4, -0.052303962409496307373 ;  /* 0xbd563cae0b047423 */ /* 0x000fc80000010004 */
[----:B------:R-:W-:-:S04]  /*12b0*/  FFMA.FTZ R4, R11, R4, 0.1331529766321182251 ;  /* 0x3e0859410b047423 */ /* 0x000fc80000010004 */
[----:B------:R-:W-:-:S04]  /*12c0*/  FFMA.FTZ R4, R11, R4, -0.33332768082618713379 ;  /* 0xbeaaa9ed0b047423 */ /* 0x000fc80000010004 */
[----:B------:R-:W-:-:S04]  /*12d0*/  FFMA.FTZ R11, R11, R4, RZ ;  /* 0x000000040b0b7223 */ /* 0x000fc800000100ff */
[----:B------:R-:W-:-:S07]  /*12e0*/  FFMA.FTZ R11, R22, R11, R22 ;  /* 0x0000000b160b7223 */ /* 0x000fce0000010016 */
.L_x_29:
[----:B------:R-:W-:Y:S05]  /*12f0*/  BSYNC B0 ;  /* 0x0000000000007941 */ /* 0x000fea0003800000 */
.L_x_27:
        /* <DEDUP_REMOVED lines=15> */
.L_x_31:
[----:B------:R-:W-:Y:S01]  /*13f0*/  MOV R4, 0x3c80f082 ;  /* 0x3c80f08200047802 */ /* 0x000fe20000000f00 */
[----:B------:R-:W-:-:S04]  /*1400*/  FMUL R17, R23, R23 ;  /* 0x0000001717117220 */ /* 0x000fc80000400000 */
[----:B------:R-:W-:-:S04]  /*1410*/  FFMA.FTZ R4, R17, R4, -0.052303962409496307373 ;  /* 0xbd563cae11047423 */ /* 0x000fc80000010004 */
[----:B------:R-:W-:-:S04]  /*1420*/  FFMA.FTZ R4, R17, R4, 0.1331529766321182251 ;  /* 0x3e08594111047423 */ /* 0x000fc80000010004 */
[----:B------:R-:W-:-:S04]  /*1430*/  FFMA.FTZ R4, R17, R4, -0.33332768082618713379 ;  /* 0xbeaaa9ed11047423 */ /* 0x000fc80000010004 */
[----:B------:R-:W-:-:S04]  /*1440*/  FFMA.FTZ R4, R17, R4, RZ ;  /* 0x0000000411047223 */ /* 0x000fc800000100ff */
[----:B------:R-:W-:-:S07]  /*1450*/  FFMA.FTZ R23, R23, R4, R23 ;  /* 0x0000000417177223 */ /* 0x000fce0000010017 */
.L_x_32:
[----:B------:R-:W-:Y:S05]  /*1460*/  BSYNC B0 ;  /* 0x0000000000007941 */ /* 0x000fea0003800000 */
.L_x_30:
        /* <DEDUP_REMOVED lines=15> */
.L_x_34:
[----:B------:R-:W-:Y:S01]  /*1560*/  MOV R4, 0x3c80f082 ;  /* 0x3c80f08200047802 */ /* 0x000fe20000000f00 */
[----:B------:R-:W-:-:S04]  /*1570*/  FMUL R17, R12, R12 ;  /* 0x0000000c0c117220 */ /* 0x000fc80000400000 */
[----:B------:R-:W-:-:S04]  /*1580*/  FFMA.FTZ R4, R17, R4, -0.052303962409496307373 ;  /* 0xbd563cae11047423 */ /* 0x000fc80000010004 */
[----:B------:R-:W-:-:S04]  /*1590*/  FFMA.FTZ R4, R17, R4, 0.1331529766321182251 ;  /* 0x3e08594111047423 */ /* 0x000fc80000010004 */
[----:B------:R-:W-:-:S04]  /*15a0*/  FFMA.FTZ R4, R17, R4, -0.33332768082618713379 ;  /* 0xbeaaa9ed11047423 */ /* 0x000fc80000010004 */
[----:B------:R-:W-:-:S04]  /*15b0*/  FFMA.FTZ R17, R17, R4, RZ ;  /* 0x0000000411117223 */ /* 0x000fc800000100ff */
[----:B------:R-:W-:-:S07]  /*15c0*/  FFMA.FTZ R12, R12, R17, R12 ;  /* 0x000000110c0c7223 */ /* 0x000fce000001000c */
.L_x_35:
[----:B------:R-:W-:Y:S05]  /*15d0*/  BSYNC B0 ;  /* 0x0000000000007941 */ /* 0x000fea0003800000 */
.L_x_33:
        /* <DEDUP_REMOVED lines=15> */
.L_x_37:
[----:B------:R-:W-:Y:S01]  /*16d0*/  MOV R4, 0x3c80f082 ;  /* 0x3c80f08200047802 */ /* 0x000fe20000000f00 */
[----:B------:R-:W-:-:S04]  /*16e0*/  FMUL R17, R13, R13 ;  /* 0x0000000d0d117220 */ /* 0x000fc80000400000 */
[----:B------:R-:W-:-:S04]  /*16f0*/  FFMA.FTZ R4, R17, R4, -0.052303962409496307373 ;  /* 0xbd563cae11047423 */ /* 0x000fc80000010004 */
[----:B------:R-:W-:-:S04]  /*1700*/  FFMA.FTZ R4, R17, R4, 0.1331529766321182251 ;  /* 0x3e08594111047423 */ /* 0x000fc80000010004 */
[----:B------:R-:W-:-:S04]  /*1710*/  FFMA.FTZ R4, R17, R4, -0.33332768082618713379 ;  /* 0xbeaaa9ed11047423 */ /* 0x000fc80000010004 */
[----:B------:R-:W-:-:S04]  /*1720*/  FFMA.FTZ R4, R17, R4, RZ ;  /* 0x0000000411047223 */ /* 0x000fc800000100ff */
[----:B------:R-:W-:-:S07]  /*1730*/  FFMA.FTZ R13, R13, R4, R13 ;  /* 0x000000040d0d7223 */ /* 0x000fce000001000d */
.L_x_38:
[----:B------:R-:W-:Y:S05]  /*1740*/  BSYNC B0 ;  /* 0x0000000000007941 */ /* 0x000fea0003800000 */
.L_x_36:
        /* <DEDUP_REMOVED lines=15> */
.L_x_40:
[----:B------:R-:W-:Y:S01]  /*1840*/  MOV R4, 0x3c80f082 ;  /* 0x3c80f08200047802 */ /* 0x000fe20000000f00 */
[----:B------:R-:W-:-:S04]  /*1850*/  FMUL R17, R14, R14 ;  /* 0x0000000e0e117220 */ /* 0x000fc80000400000 */
[----:B------:R-:W-:-:S04]  /*1860*/  FFMA.FTZ R4, R17, R4, -0.052303962409496307373 ;  /* 0xbd563cae11047423 */ /* 0x000fc80000010004 */
[----:B------:R-:W-:-:S04]  /*1870*/  FFMA.FTZ R4, R17, R4, 0.1331529766321182251 ;  /* 0x3e08594111047423 */ /* 0x000fc80000010004 */
[----:B------:R-:W-:-:S04]  /*1880*/  FFMA.FTZ R4, R17, R4, -0.33332768082618713379 ;  /* 0xbeaaa9ed11047423 */ /* 0x000fc80000010004 */
[----:B------:R-:W-:-:S04]  /*1890*/  FFMA.FTZ R17, R17, R4, RZ ;  /* 0x0000000411117223 */ /* 0x000fc800000100ff */
[----:B------:R-:W-:-:S07]  /*18a0*/  FFMA.FTZ R18, R14, R17, R14 ;  /* 0x000000110e127223 */ /* 0x000fce000001000e */
.L_x_41:
[----:B------:R-:W-:Y:S05]  /*18b0*/  BSYNC B0 ;  /* 0x0000000000007941 */ /* 0x000fea0003800000 */
.L_x_39:
[----:B------:R-:W-:Y:S01]  /*18c0*/  FADD.FTZ R19, |R15|, -RZ ;  /* 0x800000ff0f137221 */ /* 0x000fe20000010200 */
[----:B------:R-:W-:Y:S04]  /*18d0*/  BSSY B0, `(.L_x_42) ;  /* 0x0000014000007945 */ /* 0x000fe80003800000 */
        /* <DEDUP_REMOVED lines=12> */
.L_x_43:
[----:B------:R-:W-:Y:S01]  /*19a0*/  MOV R4, 0x3c80f082 ;  /* 0x3c80f08200047802 */ /* 0x000fe20000000f00 */
[----:B------:R-:W-:-:S04]  /*19b0*/  FMUL R17, R15, R15 ;  /* 0x0000000f0f117220 */ /* 0x000fc80000400000 */
[----:B------:R-:W-:-:S04]  /*19c0*/  FFMA.FTZ R4, R17, R4, -0.052303962409496307373 ;  /* 0xbd563cae11047423 */ /* 0x000fc80000010004 */
[----:B------:R-:W-:-:S04]  /*19d0*/  FFMA.FTZ R4, R17, R4, 0.1331529766321182251 ;  /* 0x3e08594111047423 */ /* 0x000fc80000010004 */
[----:B------:R-:W-:-:S04]  /*19e0*/  FFMA.FTZ R4, R17, R4, -0.33332768082618713379 ;  /* 0xbeaaa9ed11047423 */ /* 0x000fc80000010004 */
[----:B------:R-:W-:-:S04]  /*19f0*/  FFMA.FTZ R4, R17, R4, RZ ;  /* 0x0000000411047223 */ /* 0x000fc800000100ff */
[----:B------:R-:W-:-:S07]  /*1a00*/  FFMA.FTZ R20, R15, R4, R15 ;  /* 0x000000040f147223 */ /* 0x000fce000001000f */
.L_x_44:
[----:B------:R-:W-:Y:S05]  /*1a10*/  BSYNC B0 ;  /* 0x0000000000007941 */ /* 0x000fea0003800000 */
.L_x_42:
[----:B------:R-:W0:Y:S01]  /*1a20*/  S2R R4, SR_TID.X ;  /* 0x0000000000047919 */ /* 0x000e220000002100 */
[----:B------:R-:W1:Y:S01]  /*1a30*/  S2UR UR5, SR_CgaCtaId ;  /* 0x00000000000579c3 */ /* 0x000e620000008800 */
[----:B------:R-:W-:Y:S01]  /*1a40*/  UMOV UR4, 0x400 ;  /* 0x0000040000047882 */ /* 0x000fe20000000000 */
[----:B------:R-:W-:Y:S01]  /*1a50*/  LOP3.LUT R37, R37, 0x3c, R0, 0xf8, !PT ;  /* 0x0000003c25257812 */ /* 0x000fe200078ef800 */
[----:B-1----:R-:W-:Y:S01]  /*1a60*/  UPRMT UR4, UR5, 0x654, UR4 ;  /* 0x0000065405047896 */ /* 0x002fe20008000004 */
[----:B0-----:R-:W-:-:S04]  /*1a70*/  SHF.L.U32 R4, R4, 0x8, RZ ;  /* 0x0000000804047819 */ /* 0x001fc800000006ff */
[----:B------:R-:W-:-:S04]  /*1a80*/  LOP3.LUT R15, R4, 0xf00, RZ, 0xc0, !PT ;  /* 0x00000f00040f7812 */ /* 0x000fc800078ec0ff */
[C---:B------:R-:W-:Y:S02]  /*1a90*/  LOP3.LUT R14, R15.reuse, 0x40, RZ, 0xfc, !PT ;  /* 0x000000400f0e7812 */ /* 0x040fe400078efcff */
[C---:B------:R-:W-:Y:S02]  /*1aa0*/  LOP3.LUT R21, R15.reuse, R2, RZ, 0xfc, !PT ;  /* 0x000000020f157212 */ /* 0x040fe400078efcff */
[C---:B------:R-:W-:Y:S02]  /*1ab0*/  LEA.HI R4, R15.reuse, UR4, RZ, 0x1e ;  /* 0x000000040f047c11 */ /* 0x040fe4000f8ff0ff */
[C---:B------:R-:W-:Y:S02]  /*1ac0*/  LOP3.LUT R17, R15.reuse, 0x80, RZ, 0xfc, !PT ;  /* 0x000000800f117812 */ /* 0x040fe400078efcff */
[----:B------:R-:W-:Y:S02]  /*1ad0*/  LOP3.LUT R15, R15, 0xc0, RZ, 0xfc, !PT ;  /* 0x000000c00f0f7812 */ /* 0x000fe400078efcff */
[----:B------:R-:W-:-:S02]  /*1ae0*/  LEA.HI R14, R14, UR4, RZ, 0x1e ;  /* 0x000000040e0e7c11 */ /* 0x000fc4000f8ff0ff */
[----:B------:R-:W-:Y:S02]  /*1af0*/  LEA.HI R22, R17, UR4, RZ, 0x1e ;  /* 0x0000000411167c11 */ /* 0x000fe4000f8ff0ff */
[----:B------:R-:W-:Y:S02]  /*1b00*/  LEA.HI R24, R15, UR4, RZ, 0x1e ;  /* 0x000000040f187c11 */ /* 0x000fe4000f8ff0ff */
[C---:B------:R-:W-:Y:S02]  /*1b10*/  LEA R4, R21.reuse, R4, 0x2 ;  /* 0x0000000415047211 */ /* 0x040fe400078e10ff */
[C---:B------:R-:W-:Y:S02]  /*1b20*/  LEA R15, R21.reuse, R14, 0x2 ;  /* 0x0000000e150f7211 */ /* 0x040fe400078e10ff */
[C---:B------:R-:W-:Y:S01]  /*1b30*/  LEA R19, R21.reuse, R22, 0x2 ;  /* 0x0000001615137211 */ /* 0x040fe200078e10ff */
[----:B------:R-:W-:Y:S01]  /*1b40*/  STS [R4], R28 ;  /* 0x0000001c04007388 */ /* 0x000fe20000000800 */
[----:B------:R-:W-:-:S02]  /*1b50*/  LEA R21, R21, R24, 0x2 ;  /* 0x0000001815157211 */ /* 0x000fc400078e10ff */
[----:B------:R-:W-:Y:S01]  /*1b60*/  LOP3.LUT R17, R0, 0x3fc, RZ, 0xc0, !PT ;  /* 0x000003fc00117812 */ /* 0x000fe200078ec0ff */
[----:B------:R-:W-:Y:S01]  /*1b70*/  STS [R15+0x100], R30 ;  /* 0x0001001e0f007388 */ /* 0x000fe20000000800 */
[----:B------:R-:W-:Y:S02]  /*1b80*/  SHF.R.U32.HI R14, RZ, 0x2, R0 ;  /* 0x00000002ff0e7819 */ /* 0x000fe40000011600 */
[C---:B------:R-:W-:Y:S01]  /*1b90*/  LOP3.LUT R22, R17.reuse, 0x400, RZ, 0xfc, !PT ;  /* 0x0000040011167812 */ /* 0x040fe200078efcff */
[----:B------:R-:W-:Y:S01]  /*1ba0*/  STS [R19+0x200], R34 ;  /* 0x0002002213007388 */ /* 0x000fe20000000800 */
[----:B------:R-:W-:Y:S02]  /*1bb0*/  LOP3.LUT R24, R17, 0x800, RZ, 0xfc, !PT ;  /* 0x0000080011187812 */ /* 0x000fe400078efcff */
[----:B------:R-:W-:Y:S01]  /*1bc0*/  SHF.R.U32.HI R22, RZ, 0x2, R22 ;  /* 0x00000002ff167819 */ /* 0x000fe20000011616 */
[----:B------:R-:W-:Y:S01]  /*1bd0*/  STS [R21+0x300], R16 ;  /* 0x0003001015007388 */ /* 0x000fe20000000800 */
[----:B------:R-:W-:-:S02]  /*1be0*/  SHF.R.U32.HI R24, RZ, 0x2, R24 ;  /* 0x00000002ff187819 */ /* 0x000fc40000011618 */
[----:B------:R-:W-:Y:S01]  /*1bf0*/  LOP3.LUT R14, R14, 0xf0, RZ, 0xc0, !PT ;  /* 0x000000f00e0e7812 */ /* 0x000fe200078ec0ff */
[----:B------:R0:W-:Y:S01]  /*1c00*/  STS [R4+0x40], R5 ;  /* 0x0000400504007388 */ /* 0x0001e20000000800 */
[----:B------:R-:W-:Y:S02]  /*1c10*/  LOP3.LUT R22, R22, 0x1f0, RZ, 0xc0, !PT ;  /* 0x000001f016167812 */ /* 0x000fe400078ec0ff */
[----:B------:R-:W-:Y:S01]  /*1c20*/  LOP3.LUT R24, R24, 0x2f0, RZ, 0xc0, !PT ;  /* 0x000002f018187812 */ /* 0x000fe200078ec0ff */
[----:B------:R-:W-:Y:S01]  /*1c30*/  STS [R15+0x140], R6 ;  /* 0x000140060f007388 */ /* 0x000fe20000000800 */
[----:B------:R-:W-:Y:S02]  /*1c40*/  IADD3 R14, R14, UR4, RZ ;  /* 0x000000040e0e7c10 */ /* 0x000fe4000fffe0ff */
[----:B------:R-:W-:Y:S01]  /*1c50*/  IADD3 R22, R22, UR4, RZ ;  /* 0x0000000416167c10 */ /* 0x000fe2000fffe0ff */
[----:B------:R-:W-:Y:S01]  /*1c60*/  STS [R19+0x240], R7 ;  /* 0x0002400713007388 */ /* 0x000fe20000000800 */
[----:B------:R-:W-:-:S02]  /*1c70*/  IADD3 R24, R24, UR4, RZ ;  /* 0x0000000418187c10 */ /* 0x000fc4000fffe0ff */
[----:B0-----:R-:W-:Y:S01]  /*1c80*/  LEA R5, R17, R14, 0x2 ;  /* 0x0000000e11057211 */ /* 0x001fe200078e10ff */
[----:B------:R0:W-:Y:S01]  /*1c90*/  STS [R21+0x340], R8 ;  /* 0x0003400815007388 */ /* 0x0001e20000000800 */
[----:B------:R-:W-:-:S03]  /*1ca0*/  SHF.R.S32.HI R0, RZ, 0x1f, R37 ;  /* 0x0000001fff007819 */ /* 0x000fc60000011425 */
[----:B------:R-:W-:Y:S01]  /*1cb0*/  STS [R4+0x80], R9 ;  /* 0x0000800904007388 */ /* 0x000fe20000000800 */
[----:B------:R-:W-:Y:S02]  /*1cc0*/  LEA.HI R16, R0, R37, RZ, 0x8 ;  /* 0x0000002500107211 */ /* 0x000fe400078f40ff */
[----:B------:R-:W-:Y:S01]  /*1cd0*/  LOP3.LUT R0, R3, 0x30, R2, 0xfe, !PT ;  /* 0x0000003003007812 */ /* 0x000fe200078efe02 */
[----:B------:R-:W-:Y:S01]  /*1ce0*/  STS [R15+0x180], R10 ;  /* 0x0001800a0f007388 */ /* 0x000fe20000000800 */
[----:B0-----:R-:W-:-:S03]  /*1cf0*/  LEA R8, R17, R22, 0x2 ;  /* 0x0000001611087211 */ /* 0x001fc600078e10ff */
[----:B------:R-:W-:Y:S01]  /*1d00*/  STS [R19+0x280], R11 ;  /* 0x0002800b13007388 */ /* 0x000fe20000000800 */
[----:B------:R-:W-:Y:S02]  /*1d10*/  LOP3.LUT R22, R3, 0x20, R2, 0xfe, !PT ;  /* 0x0000002003167812 */ /* 0x000fe400078efe02 */
[----:B------:R-:W-:Y:S01]  /*1d20*/  ISETP.GE.AND P3, PT, R0, 0x100, PT ;  /* 0x000001000000780c */ /* 0x000fe20003f66270 */
[----:B------:R0:W-:Y:S01]  /*1d30*/  STS [R21+0x380], R23 ;  /* 0x0003801715007388 */ /* 0x0001e20000000800 */
[----:B------:R-:W-:-:S03]  /*1d40*/  ISETP.GE.AND P2, PT, R22, 0x100, PT ;  /* 0x000001001600780c */ /* 0x000fc60003f46270 */
[----:B------:R1:W-:Y:S04]  /*1d50*/  STS [R4+0xc0], R12 ;  /* 0x0000c00c04007388 */ /* 0x0003e80000000800 */
[----:B------:R-:W-:Y:S01]  /*1d60*/  STS [R15+0x1c0], R13 ;  /* 0x0001c00d0f007388 */ /* 0x000fe20000000800 */
[----:B0-----:R-:W-:-:S03]  /*1d70*/  SHF.L.U32 R23, R16, 0x8, RZ ;  /* 0x0000000810177819 */ /* 0x001fc600000006ff */
[----:B------:R0:W-:Y:S01]  /*1d80*/  STS [R19+0x2c0], R18 ;  /* 0x0002c01213007388 */ /* 0x0001e20000000800 */
[----:B------:R-:W-:Y:S02]  /*1d90*/  LOP3.LUT R16, R16, 0xffffff00, RZ, 0xc0, !PT ;  /* 0xffffff0010107812 */ /* 0x000fe400078ec0ff */
[----:B-1----:R-:W-:Y:S01]  /*1da0*/  LEA R12, R17, R24, 0x2 ;  /* 0x00000018110c7211 */ /* 0x002fe200078e10ff */
[----:B------:R1:W-:Y:S01]  /*1db0*/  STS [R21+0x3c0], R20 ;  /* 0x0003c01415007388 */ /* 0x0003e20000000800 */
[----:B------:R-:W-:Y:S01]  /*1dc0*/  LOP3.LUT R23, R23, 0xffff0000, RZ, 0xc0, !PT ;  /* 0xffff000017177812 */ /* 0x000fe200078ec0ff */
[----:B------:R-:W-:Y:S08]  /*1dd0*/  BAR.SYNC.DEFER_BLOCKING 0x0 ;  /* 0x0000000000007b1d */ /* 0x000ff00000010000 */
[----:B0-----:R-:W0:Y:S01]  /*1de0*/  LDC.64 R18, c[0x0][0x220] ;  /* 0x00008800ff127b82 */ /* 0x001e220000000a00 */
[----:B-1----:R-:W-:-:S02]  /*1df0*/  LOP3.LUT R21, R17, 0xc00, RZ, 0xfc, !PT ;  /* 0x00000c0011157812 */ /* 0x002fc400078efcff */
[----:B------:R-:W-:Y:S02]  /*1e00*/  LOP3.LUT R20, R3, 0x10, R2, 0xfe, !PT ;  /* 0x0000001003147812 */ /* 0x000fe400078efe02 */
[----:B------:R-:W-:Y:S02]  /*1e10*/  LOP3.LUT R2, R3, R2, RZ, 0xfc, !PT ;  /* 0x0000000203027212 */ /* 0x000fe400078efcff */
[----:B------:R-:W-:Y:S02]  /*1e20*/  SHF.R.U32.HI R21, RZ, 0x2, R21 ;  /* 0x00000002ff157819 */ /* 0x000fe40000011615 */
[----:B------:R-:W-:Y:S02]  /*1e30*/  IADD3 R3, R23, R37, -R16 ;  /* 0x0000002517037210 */ /* 0x000fe40007ffe810 */
[----:B------:R-:W-:Y:S02]  /*1e40*/  ISETP.GE.AND P0, PT, R2, 0x100, PT ;  /* 0x000001000200780c */ /* 0x000fe40003f06270 */
[----:B------:R-:W-:-:S02]  /*1e50*/  ISETP.GE.AND P1, PT, R20, 0x100, PT ;  /* 0x000001001400780c */ /* 0x000fc40003f26270 */
[----:B------:R-:W-:Y:S02]  /*1e60*/  LOP3.LUT R16, R21, 0x3f0, RZ, 0xc0, !PT ;  /* 0x000003f015107812 */ /* 0x000fe400078ec0ff */
[-C--:B------:R-:W-:Y:S01]  /*1e70*/  LEA R21, R2, R3.reuse, 0x8 ;  /* 0x0000000302157211 */ /* 0x080fe200078e40ff */
[----:B------:R-:W1:Y:S01]  /*1e80*/  LDS.128 R4, [R5] ;  /* 0x0000000005047984 */ /* 0x000e620000000c00 */
[-C--:B------:R-:W-:Y:S02]  /*1e90*/  LEA R23, R20, R3.reuse, 0x8 ;  /* 0x0000000314177211 */ /* 0x080fe400078e40ff */
[----:B------:R-:W-:Y:S01]  /*1ea0*/  LEA R25, R22, R3, 0x8 ;  /* 0x0000000316197211 */ /* 0x000fe200078e40ff */
[----:B------:R-:W2:Y:S01]  /*1eb0*/  LDS.128 R8, [R8+0x1000] ;  /* 0x0010000008087984 */ /* 0x000ea20000000c00 */
[----:B------:R-:W-:Y:S01]  /*1ec0*/  IADD3 R16, R16, UR4, RZ ;  /* 0x0000000410107c10 */ /* 0x000fe2000fffe0ff */
[--C-:B0-----:R-:W-:Y:S02]  /*1ed0*/  IMAD.WIDE R20, R21, 0x4, R18.reuse ;  /* 0x0000000415147825 */ /* 0x101fe400078e0212 */
[----:B------:R-:W0:Y:S01]  /*1ee0*/  LDS.128 R12, [R12+0x2000] ;  /* 0x002000000c0c7984 */ /* 0x000e220000000c00 */
[----:B------:R-:W-:Y:S01]  /*1ef0*/  LEA R16, R17, R16, 0x2 ;  /* 0x0000001011107211 */ /* 0x000fe200078e10ff */
[----:B------:R-:W-:-:S04]  /*1f00*/  IMAD.WIDE R22, R23, 0x4, R18 ;  /* 0x0000000417167825 */ /* 0x000fc800078e0212 */
[----:B------:R-:W-:Y:S01]  /*1f10*/  IMAD.WIDE R24, R25, 0x4, R18 ;  /* 0x0000000419187825 */ /* 0x000fe200078e0212 */
[----:B-1----:R1:W-:Y:S04]  /*1f20*/  @!P0 STG.E.128 desc[UR6][R20.64], R4 ;  /* 0x0000000414008986 */ /* 0x0023e8000c101d06 */
[----:B--2---:R1:W-:Y:S04]  /*1f30*/  @!P1 STG.E.128 desc[UR6][R22.64], R8 ;  /* 0x0000000816009986 */ /* 0x0043e8000c101d06 */
[----:B0-----:R1:W-:Y:S01]  /*1f40*/  @!P2 STG.E.128 desc[UR6][R24.64], R12 ;  /* 0x0000000c1800a986 */ /* 0x0013e2000c101d06 */
[----:B------:R-:W-:Y:S05]  /*1f50*/  @P3 EXIT ;  /* 0x000000000000394d */ /* 0x000fea0003800000 */
[----:B-1----:R-:W0:Y:S01]  /*1f60*/  LDS.128 R4, [R16+0x3000] ;  /* 0x0030000010047984 */ /* 0x002e220000000c00 */
[----:B------:R-:W-:-:S05]  /*1f70*/  LEA R3, R0, R3, 0x8 ;  /* 0x0000000300037211 */ /* 0x000fca00078e40ff */
[----:B------:R-:W-:-:S05]  /*1f80*/  IMAD.WIDE R18, R3, 0x4, R18 ;  /* 0x0000000403127825 */ /* 0x000fca00078e0212 */
[----:B0-----:R-:W-:Y:S01]  /*1f90*/  STG.E.128 desc[UR6][R18.64], R4 ;  /* 0x0000000412007986 */ /* 0x001fe2000c101d06 */
[----:B------:R-:W-:Y:S05]  /*1fa0*/  EXIT ;  /* 0x000000000000794d */ /* 0x000fea0003800000 */
.L_x_45:
[----:B------:R-:W-:-:S00]  /*1fb0*/  BRA `(.L_x_45) ;  /* 0xfffffffc00fc7947 */ /* 0x000fc0000383ffff */
[----:B------:R-:W-:-:S00]  /*1fc0*/  NOP ;  /* 0x0000000000007918 */ /* 0x000fc00000000000 */
        /* <DEDUP_REMOVED lines=11> */
.L_x_46:


//--------------------- .nv.global.init           --------------------------
	.section	.nv.global.init,"aw",@progbits
.nv.global.init:
	.type		_$_str,@object
	.size		_$_str,(.L_0 - _$_str)
_$_str:
        /*0000*/ 	.byte	0x5f, 0x5f, 0x43, 0x55, 0x44, 0x41, 0x5f, 0x46, 0x54, 0x5a, 0x00
.L_0:


//--------------------- .nv.shared.triton_poi_fused_add_tanh_11 --------------------------
	.section	.nv.shared.triton_poi_fused_add_tanh_11,"aw",@nobits
	.sectionflags	@""
	.align	16
	.zero		1024


//--------------------- .nv.constant0.triton_poi_fused_add_tanh_11 --------------------------
	.section	.nv.constant0.triton_poi_fused_add_tanh_11,"a",@progbits
	.sectionflags	@""
	.align	4
.nv.constant0.triton_poi_fused_add_tanh_11:
	.zero		560
